//
// Generated by NVIDIA NVVM Compiler
//
// Compiler Build ID: CL-36424714
// Cuda compilation tools, release 13.0, V13.0.88
// Based on NVVM 20.0.0
//

.version 9.0
.target sm_100
.address_size 64

	// .globl	_Z11test_accessPmm

.visible .entry _Z11test_accessPmm(
	.param .u64 .ptr .align 1 _Z11test_accessPmm_param_0,
	.param .u64 _Z11test_accessPmm_param_1
)
{
	.reg .pred 	%p<2>;
	.reg .b32 	%r<5>;
	.reg .b64 	%rd<7>;

	ld.param.u64 	%rd2, [_Z11test_accessPmm_param_0];
	ld.param.u64 	%rd3, [_Z11test_accessPmm_param_1];
	mov.u32 	%r1, %ctaid.x;
	mov.u32 	%r2, %ntid.x;
	mov.u32 	%r3, %tid.x;
	mad.lo.s32 	%r4, %r1, %r2, %r3;
	cvt.u64.u32 	%rd1, %r4;
	setp.le.u64 	%p1, %rd3, %rd1;
	@%p1 bra 	$L__BB0_2;
	cvta.to.global.u64 	%rd4, %rd2;
	shl.b64 	%rd5, %rd1, 3;
	add.s64 	%rd6, %rd4, %rd5;
	st.global.u64 	[%rd6], %rd1;
$L__BB0_2:
	ret;

}


// ===== COMPILED SASS (sm_100) =====

	.target	sm_100

	.elftype	@"ET_EXEC"


//--------------------- .note.nv.tkinfo           --------------------------
	.section	.note.nv.tkinfo,"",@"SHT_NOTE"
	.sectionflags	@"SHF_NOTE_NV_TKINFO"
	.tkinfo
        /*0018*/ 	.word	0x00000002
        /*0030*/ 	.string	""
        /*0030*/ 	.string	"ptxas"
        /*0030*/ 	.string	"Cuda compilation tools, release 13.0, V13.0.88"
        /*0030*/ 	.string	"Build cuda_13.0.r13.0/compiler.36424714_0"
        /*0030*/ 	.string	"-arch sm_100 -m 64 "



//--------------------- .note.nv.cuinfo           --------------------------
	.section	.note.nv.cuinfo,"",@"SHT_NOTE"
	.sectionflags	@"SHF_NOTE_NV_CUINFO"
        /*0018*/ 	.short	0x0002
        /*001a*/ 	.short	0x0064
        /*001c*/ 	.short	0x0082
	.zero		2


//--------------------- .nv.info                  --------------------------
	.section	.nv.info,"",@"SHT_CUDA_INFO"
	.align	4


	//----- nvinfo : EIATTR_REGCOUNT
	.align		4
        /*0000*/ 	.byte	0x04, 0x2f
        /*0002*/ 	.short	(.L_1 - .L_0)
	.align		4
.L_0:
        /*0004*/ 	.word	index@(_Z11test_accessPmm)
        /*0008*/ 	.word	0x00000008


	//----- nvinfo : EIATTR_FRAME_SIZE
	.align		4
.L_1:
        /*000c*/ 	.byte	0x04, 0x11
        /*000e*/ 	.short	(.L_3 - .L_2)
	.align		4
.L_2:
        /*0010*/ 	.word	index@(_Z11test_accessPmm)
        /*0014*/ 	.word	0x00000000


	//----- nvinfo : EIATTR_MIN_STACK_SIZE
	.align		4
.L_3:
        /*0018*/ 	.byte	0x04, 0x12
        /*001a*/ 	.short	(.L_5 - .L_4)
	.align		4
.L_4:
        /*001c*/ 	.word	index@(_Z11test_accessPmm)
        /*0020*/ 	.word	0x00000000
.L_5:


//--------------------- .nv.compat                --------------------------
	.section	.nv.compat,"",@"SHT_CUDA_COMPAT_INFO"
	.align	4
        /*0000*/ 	.byte	0x02, 0x09, 0x00, 0x00, 0x02, 0x02, 0x01, 0x00, 0x02, 0x05, 0x05, 0x00, 0x03, 0x07, 0x01, 0x01
        /*0010*/ 	.byte	0x02, 0x03, 0x00, 0x00, 0x02, 0x06, 0x01, 0x00, 0x04, 0x0b, 0x08, 0x00, 0x09, 0x00, 0x00, 0x00
        /*0020*/ 	.byte	0x00, 0x00, 0x00, 0x00


//--------------------- .nv.info._Z11test_accessPmm --------------------------
	.section	.nv.info._Z11test_accessPmm,"",@"SHT_CUDA_INFO"
	.sectionflags	@""
	.align	4


	//----- nvinfo : EIATTR_CUDA_API_VERSION
	.align		4
        /*0000*/ 	.byte	0x04, 0x37
        /*0002*/ 	.short	(.L_7 - .L_6)
.L_6:
        /*0004*/ 	.word	0x00000082


	//----- nvinfo : EIATTR_KPARAM_INFO
	.align		4
.L_7:
        /*0008*/ 	.byte	0x04, 0x17
        /*000a*/ 	.short	(.L_9 - .L_8)
.L_8:
        /*000c*/ 	.word	0x00000000
        /*0010*/ 	.short	0x0001
        /*0012*/ 	.short	0x0008
        /*0014*/ 	.byte	0x00, 0xf0, 0x21, 0x00


	//----- nvinfo : EIATTR_KPARAM_INFO
	.align		4
.L_9:
        /*0018*/ 	.byte	0x04, 0x17
        /*001a*/ 	.short	(.L_11 - .L_10)
.L_10:
        /*001c*/ 	.word	0x00000000
        /*0020*/ 	.short	0x0000
        /*0022*/ 	.short	0x0000
        /*0024*/ 	.byte	0x00, 0xf5, 0x21, 0x00


	//----- nvinfo : EIATTR_SPARSE_MMA_MASK
	.align		4
.L_11:
        /*0028*/ 	.byte	0x03, 0x50
        /*002a*/ 	.short	0x0000


	//----- nvinfo : EIATTR_MAXREG_COUNT
	.align		4
        /*002c*/ 	.byte	0x03, 0x1b
        /*002e*/ 	.short	0x00ff


	//----- nvinfo : EIATTR_MERCURY_ISA_VERSION
	.align		4
        /*0030*/ 	.byte	0x03, 0x5f
        /*0032*/ 	.short	0x0101


	//----- nvinfo : EIATTR_VRC_CTA_INIT_COUNT
	.align		4
        /*0034*/ 	.byte	0x02, 0x4a
	.zero		1
	.zero		1


	//----- nvinfo : EIATTR_EXIT_INSTR_OFFSETS
	.align		4
        /*0038*/ 	.byte	0x04, 0x1c
        /*003a*/ 	.short	(.L_13 - .L_12)


	//   ....[0]....
.L_12:
        /*003c*/ 	.word	0x00000080


	//   ....[1]....
        /*0040*/ 	.word	0x000000f0


	//----- nvinfo : EIATTR_CBANK_PARAM_SIZE
	.align		4
.L_13:
        /*0044*/ 	.byte	0x03, 0x19
        /*0046*/ 	.short	0x0010


	//----- nvinfo : EIATTR_PARAM_CBANK
	.align		4
        /*0048*/ 	.byte	0x04, 0x0a
        /*004a*/ 	.short	(.L_15 - .L_14)
	.align		4
.L_14:
        /*004c*/ 	.word	index@(.nv.constant0._Z11test_accessPmm)
        /*0050*/ 	.short	0x0380
        /*0052*/ 	.short	0x0010


	//----- nvinfo : EIATTR_SW_WAR
	.align		4
.L_15:
        /*0054*/ 	.byte	0x04, 0x36
        /*0056*/ 	.short	(.L_17 - .L_16)
.L_16:
        /*0058*/ 	.word	0x00000008
.L_17:


//--------------------- .nv.callgraph             --------------------------
	.section	.nv.callgraph,"",@"SHT_CUDA_CALLGRAPH"
	.align	4
	.sectionentsize	8
	.align		4
        /*0000*/ 	.word	0x00000000
	.align		4
        /*0004*/ 	.word	0xffffffff
	.align		4
        /*0008*/ 	.word	0x00000000
	.align		4
        /*000c*/ 	.word	0xfffffffe
	.align		4
        /*0010*/ 	.word	0x00000000
	.align		4
        /*0014*/ 	.word	0xfffffffd
	.align		4
        /*0018*/ 	.word	0x00000000
	.align		4
        /*001c*/ 	.word	0xfffffffc


//--------------------- .text._Z11test_accessPmm  --------------------------
	.section	.text._Z11test_accessPmm,"ax",@progbits
	.align	128
        .global         _Z11test_accessPmm
        .type           _Z11test_accessPmm,@function
        .size           _Z11test_accessPmm,(.L_x_1 - _Z11test_accessPmm)
        .other          _Z11test_accessPmm,@"STO_CUDA_ENTRY STV_DEFAULT"
_Z11test_accessPmm:
.text._Z11test_accessPmm:
[----:B------:R-:W-:Y:S01]  /*0000*/  LDC R1, c[0x0][0x37c] ;  /* 0x0000df00ff017b82 */ /* 0x000fe20000000800 */
[----:B------:R-:W0:Y:S07]  /*0010*/  S2R R3, SR_TID.X ;  /* 0x0000000000037919 */ /* 0x000e2e0000002100 */
[----:B------:R-:W0:Y:S01]  /*0020*/  S2UR UR4, SR_CTAID.X ;  /* 0x00000000000479c3 */ /* 0x000e220000002500 */
[----:B------:R-:W1:Y:S07]  /*0030*/  LDCU.64 UR6, c[0x0][0x388] ;  /* 0x00007100ff0677ac */ /* 0x000e6e0008000a00 */
[----:B------:R-:W0:Y:S02]  /*0040*/  LDC R2, c[0x0][0x360] ;  /* 0x0000d800ff027b82 */ /* 0x000e240000000800 */
[----:B0-----:R-:W-:-:S05]  /*0050*/  IMAD R2, R2, UR4, R3 ;  /* 0x0000000402027c24 */ /* 0x001fca000f8e0203 */
[----:B-1----:R-:W-:-:S04]  /*0060*/  ISETP.GE.U32.AND P0, PT, R2, UR6, PT ;  /* 0x0000000602007c0c */ /* 0x002fc8000bf06070 */
[----:B------:R-:W-:-:S13]  /*0070*/  ISETP.GE.U32.AND.EX P0, PT, RZ, UR7, PT, P0 ;  /* 0x00000007ff007c0c */ /* 0x000fda000bf06100 */
[----:B------:R-:W-:Y:S05]  /*0080*/  @P0 EXIT ;  /* 0x000000000000094d */ /* 0x000fea0003800000 */
[----:B------:R-:W0:Y:S01]  /*0090*/  LDCU.64 UR6, c[0x0][0x380] ;  /* 0x00007000ff0677ac */ /* 0x000e220008000a00 */
[----:B------:R-:W-:Y:S01]  /*00a0*/  IMAD.MOV.U32 R3, RZ, RZ, RZ ;  /* 0x000000ffff037224 */ /* 0x000fe200078e00ff */
[----:B------:R-:W1:Y:S01]  /*00b0*/  LDCU.64 UR4, c[0x0][0x358] ;  /* 0x00006b00ff0477ac */ /* 0x000e620008000a00 */
[----:B0-----:R-:W-:-:S04]  /*00c0*/  LEA R4, P0, R2, UR6, 0x3 ;  /* 0x0000000602047c11 */ /* 0x001fc8000f8018ff */
[----:B------:R-:W-:-:S05]  /*00d0*/  LEA.HI.X R5, R2, UR7, RZ, 0x3, P0 ;  /* 0x0000000702057c11 */ /* 0x000fca00080f1cff */
[----:B-1----:R-:W-:Y:S01]  /*00e0*/  STG.E.64 desc[UR4][R4.64], R2 ;  /* 0x0000000204007986 */ /* 0x002fe2000c101b04 */
[----:B------:R-:W-:Y:S05]  /*00f0*/  EXIT ;  /* 0x000000000000794d */ /* 0x000fea0003800000 */
.L_x_0:
[----:B------:R-:W-:-:S00]  /*0100*/  BRA `(.L_x_0) ;  /* 0xfffffffc00fc7947 */ /* 0x000fc0000383ffff */
[----:B------:R-:W-:-:S00]  /*0110*/  NOP ;  /* 0x0000000000007918 */ /* 0x000fc00000000000 */
        /* <DEDUP_REMOVED lines=14> */
.L_x_1:


//--------------------- .nv.shared.reserved.0     --------------------------
	.section	.nv.shared.reserved.0,"aw",@nobits
	.weak		__nv_reservedSMEM_offset_0_alias
	.size		__nv_reservedSMEM_offset_0_alias, 0, 64
	.other		__nv_reservedSMEM_offset_0_alias,@"STO_CUDA_RESERVED_SHARED STV_DEFAULT"
__nv_reservedSMEM_offset_0_alias:
	.zero		0
	.zero		64


//--------------------- .nv.constant0._Z11test_accessPmm --------------------------
	.section	.nv.constant0._Z11test_accessPmm,"a",@progbits
	.sectionflags	@""
	.align	4
.nv.constant0._Z11test_accessPmm:
	.zero		912


//--------------------- SYMBOLS --------------------------

	.type		.nv.reservedSmem.offset0,@object
	.size		.nv.reservedSmem.offset0,0x4
